	.headerflags	@"EF_CUDA_TEXMODE_UNIFIED EF_CUDA_64BIT_ADDRESS EF_CUDA_ACCELERATORS EF_CUDA_SM90 EF_CUDA_VIRTUAL_SM(EF_CUDA_SM90)"
	.elftype	@"ET_EXEC"


//--------------------- .nv.info                  --------------------------
	.section	.nv.info,"",@"SHT_CUDA_INFO"
	.align	4


	//----- nvinfo : EIATTR_REGCOUNT
	.align		4
        /*0000*/ 	.byte	0x04, 0x2f
        /*0002*/ 	.short	(.L_1 - .L_0)
	.align		4
.L_0:
        /*0004*/ 	.word	index@(triton_poi_fused_convolution_20)
        /*0008*/ 	.word	0x0000000c


	//----- nvinfo : EIATTR_MIN_STACK_SIZE
	.align		4
.L_1:
        /*000c*/ 	.byte	0x04, 0x12
        /*000e*/ 	.short	(.L_3 - .L_2)
	.align		4
.L_2:
        /*0010*/ 	.word	index@(triton_poi_fused_convolution_20)
        /*0014*/ 	.word	0x00000000


	//----- nvinfo : EIATTR_FRAME_SIZE
	.align		4
.L_3:
        /*0018*/ 	.byte	0x04, 0x11
        /*001a*/ 	.short	(.L_5 - .L_4)
	.align		4
.L_4:
        /*001c*/ 	.word	index@(triton_poi_fused_convolution_20)
        /*0020*/ 	.word	0x00000000


	//----- nvinfo : EIATTR_MIN_STACK_SIZE
	.align		4
.L_5:
        /*0024*/ 	.byte	0x04, 0x12
        /*0026*/ 	.short	(.L_7 - .L_6)
	.align		4
.L_6:
        /*0028*/ 	.word	index@(triton_poi_fused_convolution_20)
        /*002c*/ 	.word	0x00000000
.L_7:


//--------------------- .nv.info.triton_poi_fused_convolution_20 --------------------------
	.section	.nv.info.triton_poi_fused_convolution_20,"",@"SHT_CUDA_INFO"
	.sectionflags	@""
	.align	4


	//----- nvinfo : EIATTR_CUDA_API_VERSION
	.align		4
        /*0000*/ 	.byte	0x04, 0x37
        /*0002*/ 	.short	(.L_9 - .L_8)
.L_8:
        /*0004*/ 	.word	0x0000007c


	//----- nvinfo : EIATTR_KPARAM_INFO
	.align		4
.L_9:
        /*0008*/ 	.byte	0x04, 0x17
        /*000a*/ 	.short	(.L_11 - .L_10)
.L_10:
        /*000c*/ 	.word	0x00000000
        /*0010*/ 	.short	0x0002
        /*0012*/ 	.short	0x0010
        /*0014*/ 	.byte	0x00, 0xf0, 0x11, 0x00


	//----- nvinfo : EIATTR_KPARAM_INFO
	.align		4
.L_11:
        /*0018*/ 	.byte	0x04, 0x17
        /*001a*/ 	.short	(.L_13 - .L_12)
.L_12:
        /*001c*/ 	.word	0x00000000
        /*0020*/ 	.short	0x0001
        /*0022*/ 	.short	0x0008
        /*0024*/ 	.byte	0x00, 0xf4, 0x21, 0x00


	//----- nvinfo : EIATTR_KPARAM_INFO
	.align		4
.L_13:
        /*0028*/ 	.byte	0x04, 0x17
        /*002a*/ 	.short	(.L_15 - .L_14)
.L_14:
        /*002c*/ 	.word	0x00000000
        /*0030*/ 	.short	0x0000
        /*0032*/ 	.short	0x0000
        /*0034*/ 	.byte	0x00, 0xf4, 0x21, 0x00


	//----- nvinfo : EIATTR_SPARSE_MMA_MASK
	.align		4
.L_15:
        /*0038*/ 	.byte	0x03, 0x50
        /*003a*/ 	.short	0x0000


	//----- nvinfo : EIATTR_MAXREG_COUNT
	.align		4
        /*003c*/ 	.byte	0x03, 0x1b
        /*003e*/ 	.short	0x00ff


	//----- nvinfo : EIATTR_EXIT_INSTR_OFFSETS
	.align		4
        /*0040*/ 	.byte	0x04, 0x1c
        /*0042*/ 	.short	(.L_17 - .L_16)


	//   ....[0]....
.L_16:
        /*0044*/ 	.word	0x00000150


	//----- nvinfo : EIATTR_REQNTID
	.align		4
.L_17:
        /*0048*/ 	.byte	0x04, 0x10
        /*004a*/ 	.short	(.L_19 - .L_18)
.L_18:
        /*004c*/ 	.word	0x00000080
        /*0050*/ 	.word	0x00000001
        /*0054*/ 	.word	0x00000001


	//----- nvinfo : EIATTR_CBANK_PARAM_SIZE
	.align		4
.L_19:
        /*0058*/ 	.byte	0x03, 0x19
        /*005a*/ 	.short	0x0014


	//----- nvinfo : EIATTR_PARAM_CBANK
	.align		4
        /*005c*/ 	.byte	0x04, 0x0a
        /*005e*/ 	.short	(.L_21 - .L_20)
	.align		4
.L_20:
        /*0060*/ 	.word	index@(.nv.constant0.triton_poi_fused_convolution_20)
        /*0064*/ 	.short	0x0210
        /*0066*/ 	.short	0x0014


	//----- nvinfo : EIATTR_SW_WAR
	.align		4
.L_21:
        /*0068*/ 	.byte	0x04, 0x36
        /*006a*/ 	.short	(.L_23 - .L_22)
.L_22:
        /*006c*/ 	.word	0x00000008
.L_23:


//--------------------- .nv.callgraph             --------------------------
	.section	.nv.callgraph,"",@"SHT_CUDA_CALLGRAPH"
	.align	4
	.sectionentsize	8
	.align		4
        /*0000*/ 	.word	0x00000000
	.align		4
        /*0004*/ 	.word	0xffffffff
	.align		4
        /*0008*/ 	.word	0x00000000
	.align		4
        /*000c*/ 	.word	0xfffffffe
	.align		4
        /*0010*/ 	.word	0x00000000
	.align		4
        /*0014*/ 	.word	0xfffffffd
	.align		4
        /*0018*/ 	.word	0x00000000
	.align		4
        /*001c*/ 	.word	0xfffffffc


//--------------------- .text.triton_poi_fused_convolution_20 --------------------------
	.section	.text.triton_poi_fused_convolution_20,"ax",@progbits
	.align	128
        .global         triton_poi_fused_convolution_20
        .type           triton_poi_fused_convolution_20,@function
        .size           triton_poi_fused_convolution_20,(.L_x_1 - triton_poi_fused_convolution_20)
        .other          triton_poi_fused_convolution_20,@"STO_CUDA_ENTRY STV_DEFAULT"
triton_poi_fused_convolution_20:
.text.triton_poi_fused_convolution_20:
[----:B------:R-:W-:Y:S01]  /*0000*/  LDC R1, c[0x0][0x28] ;  /* 0x00000a00ff017b82 */ /* 0x000fe20000000800 */
[----:B------:R-:W1:Y:S07]  /*0010*/  S2R R0, SR_TID.X ;  /* 0x0000000000007919 */ /* 0x000e6e0000002100 */
[----:B------:R-:W2:Y:S01]  /*0020*/  LDC.64 R4, c[0x0][0x218] ;  /* 0x00008600ff047b82 */ /* 0x000ea20000000a00 */
[----:B------:R-:W-:Y:S01]  /*0030*/  ULDC.64 UR4, c[0x0][0x208] ;  /* 0x0000820000047ab9 */ /* 0x000fe20000000a00 */
[----:B------:R-:W3:Y:S06]  /*0040*/  S2R R7, SR_CTAID.X ;  /* 0x0000000000077919 */ /* 0x000eec0000002500 */
[----:B------:R-:W4:Y:S01]  /*0050*/  LDC.64 R2, c[0x0][0x210] ;  /* 0x00008400ff027b82 */ /* 0x000f220000000a00 */
[----:B-1----:R-:W-:Y:S01]  /*0060*/  IMAD.SHL.U32 R0, R0, 0x2, RZ ;  /* 0x0000000200007824 */ /* 0x002fe200078e00ff */
[----:B---3--:R-:W-:-:S04]  /*0070*/  SHF.R.S32.HI R6, RZ, 0x17, R7 ;  /* 0x00000017ff067819 */ /* 0x008fc80000011407 */
[----:B------:R-:W-:-:S04]  /*0080*/  LOP3.LUT R0, R0, 0xfe, RZ, 0xc0, !PT ;  /* 0x000000fe00007812 */ /* 0x000fc800078ec0ff */
[----:B------:R-:W-:Y:S02]  /*0090*/  LEA R7, R7, R0, 0x8 ;  /* 0x0000000007077211 */ /* 0x000fe400078e40ff */
[----:B------:R-:W-:-:S03]  /*00a0*/  SGXT R0, R6, 0x1 ;  /* 0x000000010600781a */ /* 0x000fc60000000200 */
[----:B----4-:R-:W-:Y:S01]  /*00b0*/  IMAD.WIDE R2, R7, 0x4, R2 ;  /* 0x0000000407027825 */ /* 0x010fe200078e0202 */
[----:B------:R-:W-:-:S04]  /*00c0*/  LEA.HI R0, R0, R7, RZ, 0x6 ;  /* 0x0000000700007211 */ /* 0x000fc800078f30ff */
[----:B------:R-:W-:-:S05]  /*00d0*/  LOP3.LUT R0, R0, 0xffffffc0, RZ, 0xc0, !PT ;  /* 0xffffffc000007812 */ /* 0x000fca00078ec0ff */
[----:B------:R-:W-:Y:S02]  /*00e0*/  IMAD.IADD R9, R7, 0x1, -R0 ;  /* 0x0000000107097824 */ /* 0x000fe400078e0a00 */
[----:B------:R-:W3:Y:S02]  /*00f0*/  LDG.E.64 R6, desc[UR4][R2.64] ;  /* 0x0000000402067981 */ /* 0x000ee4000c1e1b00 */
[----:B--2---:R-:W-:-:S06]  /*0100*/  IMAD.WIDE R4, R9, 0x4, R4 ;  /* 0x0000000409047825 */ /* 0x004fcc00078e0204 */
[----:B------:R-:W3:Y:S02]  /*0110*/  LDG.E.EL.64 R4, desc[UR4][R4.64] ;  /* 0x0000000404047981 */ /* 0x000ee4000c2e1b00 */
[----:B---3--:R-:W-:Y:S01]  /*0120*/  FADD R6, R6, R4 ;  /* 0x0000000406067221 */ /* 0x008fe20000000000 */
[----:B------:R-:W-:-:S05]  /*0130*/  FADD R7, R7, R5 ;  /* 0x0000000507077221 */ /* 0x000fca0000000000 */
[----:B------:R-:W-:Y:S01]  /*0140*/  STG.E.64 desc[UR4][R2.64], R6 ;  /* 0x0000000602007986 */ /* 0x000fe2000c101b04 */
[----:B------:R-:W-:Y:S05]  /*0150*/  EXIT ;  /* 0x000000000000794d */ /* 0x000fea0003800000 */
.L_x_0:
[----:B------:R-:W-:-:S00]  /*0160*/  BRA `(.L_x_0) ;  /* 0xfffffffc00fc7947 */ /* 0x000fc0000383ffff */
[----:B------:R-:W-:-:S00]  /*0170*/  NOP ;  /* 0x0000000000007918 */ /* 0x000fc00000000000 */
        /* <DEDUP_REMOVED lines=8> */
.L_x_1:


//--------------------- .nv.constant0.triton_poi_fused_convolution_20 --------------------------
	.section	.nv.constant0.triton_poi_fused_convolution_20,"a",@progbits
	.sectionflags	@""
	.align	4
.nv.constant0.triton_poi_fused_convolution_20:
	.zero		548
